//
// Generated by NVIDIA NVVM Compiler
//
// Compiler Build ID: CL-36424714
// Cuda compilation tools, release 13.0, V13.0.88
// Based on NVVM 20.0.0
//

.version 9.0
.target sm_100
.address_size 64

	// .globl	_Z21fused_add_relu_kernelPfPKfS1_i

.visible .entry _Z21fused_add_relu_kernelPfPKfS1_i(
	.param .u64 .ptr .align 1 _Z21fused_add_relu_kernelPfPKfS1_i_param_0,
	.param .u64 .ptr .align 1 _Z21fused_add_relu_kernelPfPKfS1_i_param_1,
	.param .u64 .ptr .align 1 _Z21fused_add_relu_kernelPfPKfS1_i_param_2,
	.param .u32 _Z21fused_add_relu_kernelPfPKfS1_i_param_3
)
{
	.reg .pred 	%p<2>;
	.reg .b32 	%r<6>;
	.reg .b32 	%f<5>;
	.reg .b64 	%rd<11>;

	ld.param.u64 	%rd1, [_Z21fused_add_relu_kernelPfPKfS1_i_param_0];
	ld.param.u64 	%rd2, [_Z21fused_add_relu_kernelPfPKfS1_i_param_1];
	ld.param.u64 	%rd3, [_Z21fused_add_relu_kernelPfPKfS1_i_param_2];
	ld.param.u32 	%r2, [_Z21fused_add_relu_kernelPfPKfS1_i_param_3];
	mov.u32 	%r3, %ntid.x;
	mov.u32 	%r4, %ctaid.x;
	mov.u32 	%r5, %tid.x;
	mad.lo.s32 	%r1, %r3, %r4, %r5;
	setp.ge.s32 	%p1, %r1, %r2;
	@%p1 bra 	$L__BB0_2;
	cvta.to.global.u64 	%rd4, %rd2;
	cvta.to.global.u64 	%rd5, %rd3;
	cvta.to.global.u64 	%rd6, %rd1;
	mul.wide.s32 	%rd7, %r1, 4;
	add.s64 	%rd8, %rd4, %rd7;
	ld.global.nc.f32 	%f1, [%rd8];
	add.s64 	%rd9, %rd5, %rd7;
	ld.global.nc.f32 	%f2, [%rd9];
	add.f32 	%f3, %f1, %f2;
	max.f32 	%f4, %f3, 0f00000000;
	add.s64 	%rd10, %rd6, %rd7;
	st.global.f32 	[%rd10], %f4;
$L__BB0_2:
	ret;

}


// ===== COMPILED SASS (sm_100) =====

	.target	sm_100

	.elftype	@"ET_EXEC"


//--------------------- .note.nv.tkinfo           --------------------------
	.section	.note.nv.tkinfo,"",@"SHT_NOTE"
	.sectionflags	@"SHF_NOTE_NV_TKINFO"
	.tkinfo
        /*0018*/ 	.word	0x00000002
        /*0030*/ 	.string	""
        /*0030*/ 	.string	"ptxas"
        /*0030*/ 	.string	"Cuda compilation tools, release 13.0, V13.0.88"
        /*0030*/ 	.string	"Build cuda_13.0.r13.0/compiler.36424714_0"
        /*0030*/ 	.string	"-arch sm_100 -m 64 "



//--------------------- .note.nv.cuinfo           --------------------------
	.section	.note.nv.cuinfo,"",@"SHT_NOTE"
	.sectionflags	@"SHF_NOTE_NV_CUINFO"
        /*0018*/ 	.short	0x0002
        /*001a*/ 	.short	0x0064
        /*001c*/ 	.short	0x0082
	.zero		2


//--------------------- .nv.info                  --------------------------
	.section	.nv.info,"",@"SHT_CUDA_INFO"
	.align	4


	//----- nvinfo : EIATTR_REGCOUNT
	.align		4
        /*0000*/ 	.byte	0x04, 0x2f
        /*0002*/ 	.short	(.L_1 - .L_0)
	.align		4
.L_0:
        /*0004*/ 	.word	index@(_Z21fused_add_relu_kernelPfPKfS1_i)
        /*0008*/ 	.word	0x0000000c


	//----- nvinfo : EIATTR_FRAME_SIZE
	.align		4
.L_1:
        /*000c*/ 	.byte	0x04, 0x11
        /*000e*/ 	.short	(.L_3 - .L_2)
	.align		4
.L_2:
        /*0010*/ 	.word	index@(_Z21fused_add_relu_kernelPfPKfS1_i)
        /*0014*/ 	.word	0x00000000


	//----- nvinfo : EIATTR_MIN_STACK_SIZE
	.align		4
.L_3:
        /*0018*/ 	.byte	0x04, 0x12
        /*001a*/ 	.short	(.L_5 - .L_4)
	.align		4
.L_4:
        /*001c*/ 	.word	index@(_Z21fused_add_relu_kernelPfPKfS1_i)
        /*0020*/ 	.word	0x00000000
.L_5:


//--------------------- .nv.compat                --------------------------
	.section	.nv.compat,"",@"SHT_CUDA_COMPAT_INFO"
	.align	4
        /*0000*/ 	.byte	0x02, 0x09, 0x00, 0x00, 0x02, 0x02, 0x01, 0x00, 0x02, 0x05, 0x05, 0x00, 0x03, 0x07, 0x01, 0x01
        /*0010*/ 	.byte	0x02, 0x03, 0x00, 0x00, 0x02, 0x06, 0x01, 0x00, 0x04, 0x0b, 0x08, 0x00, 0x09, 0x00, 0x00, 0x00
        /*0020*/ 	.byte	0x00, 0x00, 0x00, 0x00


//--------------------- .nv.info._Z21fused_add_relu_kernelPfPKfS1_i --------------------------
	.section	.nv.info._Z21fused_add_relu_kernelPfPKfS1_i,"",@"SHT_CUDA_INFO"
	.sectionflags	@""
	.align	4


	//----- nvinfo : EIATTR_CUDA_API_VERSION
	.align		4
        /*0000*/ 	.byte	0x04, 0x37
        /*0002*/ 	.short	(.L_7 - .L_6)
.L_6:
        /*0004*/ 	.word	0x00000082


	//----- nvinfo : EIATTR_KPARAM_INFO
	.align		4
.L_7:
        /*0008*/ 	.byte	0x04, 0x17
        /*000a*/ 	.short	(.L_9 - .L_8)
.L_8:
        /*000c*/ 	.word	0x00000000
        /*0010*/ 	.short	0x0003
        /*0012*/ 	.short	0x0018
        /*0014*/ 	.byte	0x00, 0xf0, 0x11, 0x00


	//----- nvinfo : EIATTR_KPARAM_INFO
	.align		4
.L_9:
        /*0018*/ 	.byte	0x04, 0x17
        /*001a*/ 	.short	(.L_11 - .L_10)
.L_10:
        /*001c*/ 	.word	0x00000000
        /*0020*/ 	.short	0x0002
        /*0022*/ 	.short	0x0010
        /*0024*/ 	.byte	0x00, 0xf5, 0x21, 0x00


	//----- nvinfo : EIATTR_KPARAM_INFO
	.align		4
.L_11:
        /*0028*/ 	.byte	0x04, 0x17
        /*002a*/ 	.short	(.L_13 - .L_12)
.L_12:
        /*002c*/ 	.word	0x00000000
        /*0030*/ 	.short	0x0001
        /*0032*/ 	.short	0x0008
        /*0034*/ 	.byte	0x00, 0xf5, 0x21, 0x00


	//----- nvinfo : EIATTR_KPARAM_INFO
	.align		4
.L_13:
        /*0038*/ 	.byte	0x04, 0x17
        /*003a*/ 	.short	(.L_15 - .L_14)
.L_14:
        /*003c*/ 	.word	0x00000000
        /*0040*/ 	.short	0x0000
        /*0042*/ 	.short	0x0000
        /*0044*/ 	.byte	0x00, 0xf5, 0x21, 0x00


	//----- nvinfo : EIATTR_SPARSE_MMA_MASK
	.align		4
.L_15:
        /*0048*/ 	.byte	0x03, 0x50
        /*004a*/ 	.short	0x0000


	//----- nvinfo : EIATTR_MAXREG_COUNT
	.align		4
        /*004c*/ 	.byte	0x03, 0x1b
        /*004e*/ 	.short	0x00ff


	//----- nvinfo : EIATTR_MERCURY_ISA_VERSION
	.align		4
        /*0050*/ 	.byte	0x03, 0x5f
        /*0052*/ 	.short	0x0101


	//----- nvinfo : EIATTR_VRC_CTA_INIT_COUNT
	.align		4
        /*0054*/ 	.byte	0x02, 0x4a
	.zero		1
	.zero		1


	//----- nvinfo : EIATTR_EXIT_INSTR_OFFSETS
	.align		4
        /*0058*/ 	.byte	0x04, 0x1c
        /*005a*/ 	.short	(.L_17 - .L_16)


	//   ....[0]....
.L_16:
        /*005c*/ 	.word	0x00000070


	//   ....[1]....
        /*0060*/ 	.word	0x00000140


	//----- nvinfo : EIATTR_CBANK_PARAM_SIZE
	.align		4
.L_17:
        /*0064*/ 	.byte	0x03, 0x19
        /*0066*/ 	.short	0x001c


	//----- nvinfo : EIATTR_PARAM_CBANK
	.align		4
        /*0068*/ 	.byte	0x04, 0x0a
        /*006a*/ 	.short	(.L_19 - .L_18)
	.align		4
.L_18:
        /*006c*/ 	.word	index@(.nv.constant0._Z21fused_add_relu_kernelPfPKfS1_i)
        /*0070*/ 	.short	0x0380
        /*0072*/ 	.short	0x001c


	//----- nvinfo : EIATTR_SW_WAR
	.align		4
.L_19:
        /*0074*/ 	.byte	0x04, 0x36
        /*0076*/ 	.short	(.L_21 - .L_20)
.L_20:
        /*0078*/ 	.word	0x00000008
.L_21:


//--------------------- .nv.callgraph             --------------------------
	.section	.nv.callgraph,"",@"SHT_CUDA_CALLGRAPH"
	.align	4
	.sectionentsize	8
	.align		4
        /*0000*/ 	.word	0x00000000
	.align		4
        /*0004*/ 	.word	0xffffffff
	.align		4
        /*0008*/ 	.word	0x00000000
	.align		4
        /*000c*/ 	.word	0xfffffffe
	.align		4
        /*0010*/ 	.word	0x00000000
	.align		4
        /*0014*/ 	.word	0xfffffffd
	.align		4
        /*0018*/ 	.word	0x00000000
	.align		4
        /*001c*/ 	.word	0xfffffffc


//--------------------- .text._Z21fused_add_relu_kernelPfPKfS1_i --------------------------
	.section	.text._Z21fused_add_relu_kernelPfPKfS1_i,"ax",@progbits
	.align	128
        .global         _Z21fused_add_relu_kernelPfPKfS1_i
        .type           _Z21fused_add_relu_kernelPfPKfS1_i,@function
        .size           _Z21fused_add_relu_kernelPfPKfS1_i,(.L_x_1 - _Z21fused_add_relu_kernelPfPKfS1_i)
        .other          _Z21fused_add_relu_kernelPfPKfS1_i,@"STO_CUDA_ENTRY STV_DEFAULT"
_Z21fused_add_relu_kernelPfPKfS1_i:
.text._Z21fused_add_relu_kernelPfPKfS1_i:
[----:B------:R-:W-:Y:S01]  /*0000*/  LDC R1, c[0x0][0x37c] ;  /* 0x0000df00ff017b82 */ /* 0x000fe20000000800 */
[----:B------:R-:W0:Y:S01]  /*0010*/  S2R R9, SR_CTAID.X ;  /* 0x0000000000097919 */ /* 0x000e220000002500 */
[----:B------:R-:W0:Y:S01]  /*0020*/  LDCU UR4, c[0x0][0x360] ;  /* 0x00006c00ff0477ac */ /* 0x000e220008000800 */
[----:B------:R-:W0:Y:S01]  /*0030*/  S2R R0, SR_TID.X ;  /* 0x0000000000007919 */ /* 0x000e220000002100 */
[----:B------:R-:W1:Y:S01]  /*0040*/  LDCU UR5, c[0x0][0x398] ;  /* 0x00007300ff0577ac */ /* 0x000e620008000800 */
[----:B0-----:R-:W-:-:S05]  /*0050*/  IMAD R9, R9, UR4, R0 ;  /* 0x0000000409097c24 */ /* 0x001fca000f8e0200 */
[----:B-1----:R-:W-:-:S13]  /*0060*/  ISETP.GE.AND P0, PT, R9, UR5, PT ;  /* 0x0000000509007c0c */ /* 0x002fda000bf06270 */
[----:B------:R-:W-:Y:S05]  /*0070*/  @P0 EXIT ;  /* 0x000000000000094d */ /* 0x000fea0003800000 */
[----:B------:R-:W0:Y:S01]  /*0080*/  LDC.64 R2, c[0x0][0x388] ;  /* 0x0000e200ff027b82 */ /* 0x000e220000000a00 */
[----:B------:R-:W1:Y:S07]  /*0090*/  LDCU.64 UR4, c[0x0][0x358] ;  /* 0x00006b00ff0477ac */ /* 0x000e6e0008000a00 */
[----:B------:R-:W2:Y:S08]  /*00a0*/  LDC.64 R4, c[0x0][0x390] ;  /* 0x0000e400ff047b82 */ /* 0x000eb00000000a00 */
[----:B------:R-:W3:Y:S01]  /*00b0*/  LDC.64 R6, c[0x0][0x380] ;  /* 0x0000e000ff067b82 */ /* 0x000ee20000000a00 */
[----:B0-----:R-:W-:-:S06]  /*00c0*/  IMAD.WIDE R2, R9, 0x4, R2 ;  /* 0x0000000409027825 */ /* 0x001fcc00078e0202 */
[----:B-1----:R-:W4:Y:S01]  /*00d0*/  LDG.E.CONSTANT R2, desc[UR4][R2.64] ;  /* 0x0000000402027981 */ /* 0x002f22000c1e9900 */
[----:B--2---:R-:W-:-:S06]  /*00e0*/  IMAD.WIDE R4, R9, 0x4, R4 ;  /* 0x0000000409047825 */ /* 0x004fcc00078e0204 */
[----:B------:R-:W4:Y:S01]  /*00f0*/  LDG.E.CONSTANT R5, desc[UR4][R4.64] ;  /* 0x0000000404057981 */ /* 0x000f22000c1e9900 */
[----:B---3--:R-:W-:-:S04]  /*0100*/  IMAD.WIDE R6, R9, 0x4, R6 ;  /* 0x0000000409067825 */ /* 0x008fc800078e0206 */
[----:B----4-:R-:W-:-:S05]  /*0110*/  FADD R0, R2, R5 ;  /* 0x0000000502007221 */ /* 0x010fca0000000000 */
[----:B------:R-:W-:-:S05]  /*0120*/  FMNMX R9, RZ, R0, !PT ;  /* 0x00000000ff097209 */ /* 0x000fca0007800000 */
[----:B------:R-:W-:Y:S01]  /*0130*/  STG.E desc[UR4][R6.64], R9 ;  /* 0x0000000906007986 */ /* 0x000fe2000c101904 */
[----:B------:R-:W-:Y:S05]  /*0140*/  EXIT ;  /* 0x000000000000794d */ /* 0x000fea0003800000 */
.L_x_0:
[----:B------:R-:W-:-:S00]  /*0150*/  BRA `(.L_x_0) ;  /* 0xfffffffc00fc7947 */ /* 0x000fc0000383ffff */
[----:B------:R-:W-:-:S00]  /*0160*/  NOP ;  /* 0x0000000000007918 */ /* 0x000fc00000000000 */
        /* <DEDUP_REMOVED lines=9> */
.L_x_1:


//--------------------- .nv.shared.reserved.0     --------------------------
	.section	.nv.shared.reserved.0,"aw",@nobits
	.weak		__nv_reservedSMEM_offset_0_alias
	.size		__nv_reservedSMEM_offset_0_alias, 0, 64
	.other		__nv_reservedSMEM_offset_0_alias,@"STO_CUDA_RESERVED_SHARED STV_DEFAULT"
__nv_reservedSMEM_offset_0_alias:
	.zero		0
	.zero		64


//--------------------- .nv.constant0._Z21fused_add_relu_kernelPfPKfS1_i --------------------------
	.section	.nv.constant0._Z21fused_add_relu_kernelPfPKfS1_i,"a",@progbits
	.sectionflags	@""
	.align	4
.nv.constant0._Z21fused_add_relu_kernelPfPKfS1_i:
	.zero		924


//--------------------- SYMBOLS --------------------------

	.type		.nv.reservedSmem.offset0,@object
	.size		.nv.reservedSmem.offset0,0x4
